//
// Generated by NVIDIA NVVM Compiler
//
// Compiler Build ID: CL-36424714
// Cuda compilation tools, release 13.0, V13.0.88
// Based on NVVM 20.0.0
//

.version 9.0
.target sm_100
.address_size 64

	// .globl	simulate_scan

.visible .entry simulate_scan(
	.param .u64 .ptr .align 1 simulate_scan_param_0,
	.param .u64 .ptr .align 1 simulate_scan_param_1,
	.param .u64 .ptr .align 1 simulate_scan_param_2,
	.param .u64 .ptr .align 1 simulate_scan_param_3,
	.param .u32 simulate_scan_param_4,
	.param .u32 simulate_scan_param_5
)
{
	.reg .pred 	%p<29>;
	.reg .b32 	%r<45>;
	.reg .b32 	%f<99>;
	.reg .b64 	%rd<47>;

	ld.param.u64 	%rd14, [simulate_scan_param_0];
	ld.param.u64 	%rd13, [simulate_scan_param_2];
	ld.param.u64 	%rd15, [simulate_scan_param_3];
	ld.param.u32 	%r24, [simulate_scan_param_4];
	ld.param.u32 	%r23, [simulate_scan_param_5];
	cvta.to.global.u64 	%rd1, %rd14;
	cvta.to.global.u64 	%rd2, %rd15;
	mov.u32 	%r25, %ctaid.x;
	mov.u32 	%r26, %ntid.x;
	mov.u32 	%r27, %tid.x;
	mad.lo.s32 	%r1, %r25, %r26, %r27;
	setp.ge.s32 	%p2, %r1, %r24;
	setp.lt.s32 	%p3, %r23, 1;
	or.pred  	%p4, %p2, %p3;
	@%p4 bra 	$L__BB0_42;
	cvta.to.global.u64 	%rd16, %rd13;
	mul.lo.s32 	%r2, %r23, %r1;
	setp.lt.s32 	%p5, %r1, 1;
	sub.s32 	%r3, %r2, %r23;
	mul.wide.s32 	%rd17, %r1, 4;
	add.s64 	%rd3, %rd16, %rd17;
	and.b32  	%r4, %r23, 7;
	and.b32  	%r5, %r23, 2147483640;
	and.b32  	%r6, %r23, 1;
	setp.eq.s32 	%p6, %r6, 0;
	or.pred  	%p1, %p6, %p5;
	neg.s32 	%r7, %r5;
	cvt.s64.s32 	%rd4, %r3;
	mov.b32 	%r38, 0;
$L__BB0_2:
	setp.lt.u32 	%p7, %r23, 8;
	add.s32 	%r9, %r38, %r2;
	mul.lo.s32 	%r10, %r9, %r23;
	mov.f32 	%f78, 0f00000000;
	mov.b32 	%r43, 0;
	@%p7 bra 	$L__BB0_21;
	shl.b64 	%rd18, %rd4, 2;
	add.s64 	%rd19, %rd18, %rd2;
	add.s64 	%rd46, %rd19, 16;
	mov.f32 	%f78, 0f00000000;
	mov.u32 	%r39, %r7;
	mov.u32 	%r40, %r3;
	mov.u32 	%r41, %r10;
$L__BB0_4:
	.pragma "nounroll";
	setp.lt.s32 	%p8, %r1, 1;
	mul.wide.s32 	%rd20, %r41, 4;
	add.s64 	%rd21, %rd1, %rd20;
	add.s64 	%rd7, %rd21, 16;
	@%p8 bra 	$L__BB0_6;
	ld.global.f32 	%f42, [%rd7+-16];
	mul.wide.s32 	%rd22, %r40, 4;
	add.s64 	%rd23, %rd2, %rd22;
	ld.global.f32 	%f43, [%rd23];
	fma.rn.f32 	%f78, %f42, %f43, %f78;
$L__BB0_6:
	@%p8 bra 	$L__BB0_8;
	ld.global.f32 	%f44, [%rd7+-12];
	ld.global.f32 	%f45, [%rd46+-12];
	fma.rn.f32 	%f78, %f44, %f45, %f78;
$L__BB0_8:
	@%p8 bra 	$L__BB0_10;
	ld.global.f32 	%f46, [%rd7+-8];
	ld.global.f32 	%f47, [%rd46+-8];
	fma.rn.f32 	%f78, %f46, %f47, %f78;
$L__BB0_10:
	@%p8 bra 	$L__BB0_12;
	ld.global.f32 	%f48, [%rd7+-4];
	ld.global.f32 	%f49, [%rd46+-4];
	fma.rn.f32 	%f78, %f48, %f49, %f78;
$L__BB0_12:
	@%p8 bra 	$L__BB0_14;
	ld.global.f32 	%f50, [%rd7];
	ld.global.f32 	%f51, [%rd46];
	fma.rn.f32 	%f78, %f50, %f51, %f78;
$L__BB0_14:
	@%p8 bra 	$L__BB0_16;
	ld.global.f32 	%f52, [%rd7+4];
	ld.global.f32 	%f53, [%rd46+4];
	fma.rn.f32 	%f78, %f52, %f53, %f78;
$L__BB0_16:
	@%p8 bra 	$L__BB0_18;
	ld.global.f32 	%f54, [%rd7+8];
	ld.global.f32 	%f55, [%rd46+8];
	fma.rn.f32 	%f78, %f54, %f55, %f78;
$L__BB0_18:
	@%p8 bra 	$L__BB0_20;
	ld.global.f32 	%f56, [%rd7+12];
	ld.global.f32 	%f57, [%rd46+12];
	fma.rn.f32 	%f78, %f56, %f57, %f78;
$L__BB0_20:
	add.s32 	%r41, %r41, 8;
	add.s32 	%r40, %r40, 8;
	add.s32 	%r39, %r39, 8;
	add.s64 	%rd46, %rd46, 32;
	setp.ne.s32 	%p16, %r39, 0;
	mov.u32 	%r43, %r5;
	@%p16 bra 	$L__BB0_4;
$L__BB0_21:
	setp.eq.s32 	%p17, %r4, 0;
	@%p17 bra 	$L__BB0_41;
	add.s32 	%r30, %r4, -1;
	setp.lt.u32 	%p18, %r30, 3;
	@%p18 bra 	$L__BB0_32;
	setp.lt.s32 	%p19, %r1, 1;
	add.s32 	%r31, %r43, %r10;
	mul.wide.s32 	%rd24, %r31, 4;
	add.s64 	%rd9, %rd1, %rd24;
	@%p19 bra 	$L__BB0_25;
	ld.global.f32 	%f59, [%rd9];
	add.s32 	%r32, %r43, %r3;
	mul.wide.s32 	%rd25, %r32, 4;
	add.s64 	%rd26, %rd2, %rd25;
	ld.global.f32 	%f60, [%rd26];
	fma.rn.f32 	%f78, %f59, %f60, %f78;
$L__BB0_25:
	cvt.u64.u32 	%rd27, %r43;
	add.s64 	%rd28, %rd27, %rd4;
	shl.b64 	%rd29, %rd28, 2;
	add.s64 	%rd10, %rd2, %rd29;
	@%p19 bra 	$L__BB0_27;
	ld.global.f32 	%f61, [%rd9+4];
	ld.global.f32 	%f62, [%rd10+4];
	fma.rn.f32 	%f78, %f61, %f62, %f78;
$L__BB0_27:
	setp.lt.s32 	%p21, %r1, 1;
	@%p21 bra 	$L__BB0_29;
	ld.global.f32 	%f63, [%rd9+8];
	ld.global.f32 	%f64, [%rd10+8];
	fma.rn.f32 	%f78, %f63, %f64, %f78;
$L__BB0_29:
	setp.lt.s32 	%p22, %r1, 1;
	@%p22 bra 	$L__BB0_31;
	ld.global.f32 	%f65, [%rd9+12];
	ld.global.f32 	%f66, [%rd10+12];
	fma.rn.f32 	%f78, %f65, %f66, %f78;
$L__BB0_31:
	add.s32 	%r43, %r43, 4;
$L__BB0_32:
	and.b32  	%r33, %r23, 3;
	setp.eq.s32 	%p23, %r33, 0;
	@%p23 bra 	$L__BB0_41;
	setp.eq.s32 	%p24, %r33, 1;
	mov.f32 	%f97, %f78;
	@%p24 bra 	$L__BB0_39;
	setp.lt.s32 	%p25, %r1, 1;
	add.s32 	%r34, %r43, %r10;
	mul.wide.s32 	%rd30, %r34, 4;
	add.s64 	%rd11, %rd1, %rd30;
	@%p25 bra 	$L__BB0_36;
	ld.global.f32 	%f68, [%rd11];
	add.s32 	%r35, %r43, %r3;
	mul.wide.s32 	%rd31, %r35, 4;
	add.s64 	%rd32, %rd2, %rd31;
	ld.global.f32 	%f69, [%rd32];
	fma.rn.f32 	%f78, %f68, %f69, %f78;
$L__BB0_36:
	setp.lt.s32 	%p26, %r1, 1;
	@%p26 bra 	$L__BB0_38;
	ld.global.f32 	%f70, [%rd11+4];
	cvt.u64.u32 	%rd33, %r43;
	add.s64 	%rd34, %rd33, %rd4;
	shl.b64 	%rd35, %rd34, 2;
	add.s64 	%rd36, %rd2, %rd35;
	ld.global.f32 	%f71, [%rd36+4];
	fma.rn.f32 	%f78, %f70, %f71, %f78;
$L__BB0_38:
	add.s32 	%r43, %r43, 2;
	mov.f32 	%f97, %f78;
$L__BB0_39:
	setp.eq.s32 	%p27, %r6, 0;
	selp.f32 	%f78, %f78, %f97, %p27;
	@%p1 bra 	$L__BB0_41;
	add.s32 	%r36, %r43, %r10;
	mul.wide.s32 	%rd37, %r36, 4;
	add.s64 	%rd38, %rd1, %rd37;
	ld.global.f32 	%f72, [%rd38];
	add.s32 	%r37, %r43, %r3;
	mul.wide.s32 	%rd39, %r37, 4;
	add.s64 	%rd40, %rd2, %rd39;
	ld.global.f32 	%f73, [%rd40];
	fma.rn.f32 	%f78, %f72, %f73, %f97;
$L__BB0_41:
	ld.param.u64 	%rd45, [simulate_scan_param_1];
	cvta.to.global.u64 	%rd41, %rd45;
	mul.wide.s32 	%rd42, %r9, 4;
	add.s64 	%rd43, %rd41, %rd42;
	ld.global.f32 	%f74, [%rd43];
	ld.global.f32 	%f75, [%rd3];
	fma.rn.f32 	%f76, %f74, %f75, %f78;
	add.s64 	%rd44, %rd2, %rd42;
	st.global.f32 	[%rd44], %f76;
	add.s32 	%r38, %r38, 1;
	setp.ne.s32 	%p28, %r38, %r23;
	@%p28 bra 	$L__BB0_2;
$L__BB0_42:
	ret;

}


// ===== COMPILED SASS (sm_100) =====

	.target	sm_100

	.elftype	@"ET_EXEC"


//--------------------- .note.nv.tkinfo           --------------------------
	.section	.note.nv.tkinfo,"",@"SHT_NOTE"
	.sectionflags	@"SHF_NOTE_NV_TKINFO"
	.tkinfo
        /*0018*/ 	.word	0x00000002
        /*0030*/ 	.string	""
        /*0030*/ 	.string	"ptxas"
        /*0030*/ 	.string	"Cuda compilation tools, release 13.0, V13.0.88"
        /*0030*/ 	.string	"Build cuda_13.0.r13.0/compiler.36424714_0"
        /*0030*/ 	.string	"-arch sm_100 -m 64 "



//--------------------- .note.nv.cuinfo           --------------------------
	.section	.note.nv.cuinfo,"",@"SHT_NOTE"
	.sectionflags	@"SHF_NOTE_NV_CUINFO"
        /*0018*/ 	.short	0x0002
        /*001a*/ 	.short	0x0064
        /*001c*/ 	.short	0x0082
	.zero		2


//--------------------- .nv.info                  --------------------------
	.section	.nv.info,"",@"SHT_CUDA_INFO"
	.align	4


	//----- nvinfo : EIATTR_REGCOUNT
	.align		4
        /*0000*/ 	.byte	0x04, 0x2f
        /*0002*/ 	.short	(.L_1 - .L_0)
	.align		4
.L_0:
        /*0004*/ 	.word	index@(simulate_scan)
        /*0008*/ 	.word	0x00000020


	//----- nvinfo : EIATTR_FRAME_SIZE
	.align		4
.L_1:
        /*000c*/ 	.byte	0x04, 0x11
        /*000e*/ 	.short	(.L_3 - .L_2)
	.align		4
.L_2:
        /*0010*/ 	.word	index@(simulate_scan)
        /*0014*/ 	.word	0x00000000


	//----- nvinfo : EIATTR_MIN_STACK_SIZE
	.align		4
.L_3:
        /*0018*/ 	.byte	0x04, 0x12
        /*001a*/ 	.short	(.L_5 - .L_4)
	.align		4
.L_4:
        /*001c*/ 	.word	index@(simulate_scan)
        /*0020*/ 	.word	0x00000000
.L_5:


//--------------------- .nv.compat                --------------------------
	.section	.nv.compat,"",@"SHT_CUDA_COMPAT_INFO"
	.align	4
        /*0000*/ 	.byte	0x02, 0x09, 0x00, 0x00, 0x02, 0x02, 0x01, 0x00, 0x02, 0x05, 0x05, 0x00, 0x03, 0x07, 0x01, 0x01
        /*0010*/ 	.byte	0x02, 0x03, 0x00, 0x00, 0x02, 0x06, 0x01, 0x00, 0x04, 0x0b, 0x08, 0x00, 0x09, 0x00, 0x00, 0x00
        /*0020*/ 	.byte	0x00, 0x00, 0x00, 0x00


//--------------------- .nv.info.simulate_scan    --------------------------
	.section	.nv.info.simulate_scan,"",@"SHT_CUDA_INFO"
	.sectionflags	@""
	.align	4


	//----- nvinfo : EIATTR_CUDA_API_VERSION
	.align		4
        /*0000*/ 	.byte	0x04, 0x37
        /*0002*/ 	.short	(.L_7 - .L_6)
.L_6:
        /*0004*/ 	.word	0x00000082


	//----- nvinfo : EIATTR_KPARAM_INFO
	.align		4
.L_7:
        /*0008*/ 	.byte	0x04, 0x17
        /*000a*/ 	.short	(.L_9 - .L_8)
.L_8:
        /*000c*/ 	.word	0x00000000
        /*0010*/ 	.short	0x0005
        /*0012*/ 	.short	0x0024
        /*0014*/ 	.byte	0x00, 0xf0, 0x11, 0x00


	//----- nvinfo : EIATTR_KPARAM_INFO
	.align		4
.L_9:
        /*0018*/ 	.byte	0x04, 0x17
        /*001a*/ 	.short	(.L_11 - .L_10)
.L_10:
        /*001c*/ 	.word	0x00000000
        /*0020*/ 	.short	0x0004
        /*0022*/ 	.short	0x0020
        /*0024*/ 	.byte	0x00, 0xf0, 0x11, 0x00


	//----- nvinfo : EIATTR_KPARAM_INFO
	.align		4
.L_11:
        /*0028*/ 	.byte	0x04, 0x17
        /*002a*/ 	.short	(.L_13 - .L_12)
.L_12:
        /*002c*/ 	.word	0x00000000
        /*0030*/ 	.short	0x0003
        /*0032*/ 	.short	0x0018
        /*0034*/ 	.byte	0x00, 0xf5, 0x21, 0x00


	//----- nvinfo : EIATTR_KPARAM_INFO
	.align		4
.L_13:
        /*0038*/ 	.byte	0x04, 0x17
        /*003a*/ 	.short	(.L_15 - .L_14)
.L_14:
        /*003c*/ 	.word	0x00000000
        /*0040*/ 	.short	0x0002
        /*0042*/ 	.short	0x0010
        /*0044*/ 	.byte	0x00, 0xf5, 0x21, 0x00


	//----- nvinfo : EIATTR_KPARAM_INFO
	.align		4
.L_15:
        /*0048*/ 	.byte	0x04, 0x17
        /*004a*/ 	.short	(.L_17 - .L_16)
.L_16:
        /*004c*/ 	.word	0x00000000
        /*0050*/ 	.short	0x0001
        /*0052*/ 	.short	0x0008
        /*0054*/ 	.byte	0x00, 0xf5, 0x21, 0x00


	//----- nvinfo : EIATTR_KPARAM_INFO
	.align		4
.L_17:
        /*0058*/ 	.byte	0x04, 0x17
        /*005a*/ 	.short	(.L_19 - .L_18)
.L_18:
        /*005c*/ 	.word	0x00000000
        /*0060*/ 	.short	0x0000
        /*0062*/ 	.short	0x0000
        /*0064*/ 	.byte	0x00, 0xf5, 0x21, 0x00


	//----- nvinfo : EIATTR_SPARSE_MMA_MASK
	.align		4
.L_19:
        /*0068*/ 	.byte	0x03, 0x50
        /*006a*/ 	.short	0x0000


	//----- nvinfo : EIATTR_MAXREG_COUNT
	.align		4
        /*006c*/ 	.byte	0x03, 0x1b
        /*006e*/ 	.short	0x00ff


	//----- nvinfo : EIATTR_MERCURY_ISA_VERSION
	.align		4
        /*0070*/ 	.byte	0x03, 0x5f
        /*0072*/ 	.short	0x0101


	//----- nvinfo : EIATTR_VRC_CTA_INIT_COUNT
	.align		4
        /*0074*/ 	.byte	0x02, 0x4a
	.zero		1
	.zero		1


	//----- nvinfo : EIATTR_EXIT_INSTR_OFFSETS
	.align		4
        /*0078*/ 	.byte	0x04, 0x1c
        /*007a*/ 	.short	(.L_21 - .L_20)


	//   ....[0]....
.L_20:
        /*007c*/ 	.word	0x00000080


	//   ....[1]....
        /*0080*/ 	.word	0x00000b40


	//----- nvinfo : EIATTR_CRS_STACK_SIZE
	.align		4
.L_21:
        /*0084*/ 	.byte	0x04, 0x1e
        /*0086*/ 	.short	(.L_23 - .L_22)
.L_22:
        /*0088*/ 	.word	0x00000000


	//----- nvinfo : EIATTR_CBANK_PARAM_SIZE
	.align		4
.L_23:
        /*008c*/ 	.byte	0x03, 0x19
        /*008e*/ 	.short	0x0028


	//----- nvinfo : EIATTR_PARAM_CBANK
	.align		4
        /*0090*/ 	.byte	0x04, 0x0a
        /*0092*/ 	.short	(.L_25 - .L_24)
	.align		4
.L_24:
        /*0094*/ 	.word	index@(.nv.constant0.simulate_scan)
        /*0098*/ 	.short	0x0380
        /*009a*/ 	.short	0x0028


	//----- nvinfo : EIATTR_SW_WAR
	.align		4
.L_25:
        /*009c*/ 	.byte	0x04, 0x36
        /*009e*/ 	.short	(.L_27 - .L_26)
.L_26:
        /*00a0*/ 	.word	0x00000008
.L_27:


//--------------------- .nv.callgraph             --------------------------
	.section	.nv.callgraph,"",@"SHT_CUDA_CALLGRAPH"
	.align	4
	.sectionentsize	8
	.align		4
        /*0000*/ 	.word	0x00000000
	.align		4
        /*0004*/ 	.word	0xffffffff
	.align		4
        /*0008*/ 	.word	0x00000000
	.align		4
        /*000c*/ 	.word	0xfffffffe
	.align		4
        /*0010*/ 	.word	0x00000000
	.align		4
        /*0014*/ 	.word	0xfffffffd
	.align		4
        /*0018*/ 	.word	0x00000000
	.align		4
        /*001c*/ 	.word	0xfffffffc


//--------------------- .text.simulate_scan       --------------------------
	.section	.text.simulate_scan,"ax",@progbits
	.align	128
        .global         simulate_scan
        .type           simulate_scan,@function
        .size           simulate_scan,(.L_x_23 - simulate_scan)
        .other          simulate_scan,@"STO_CUDA_ENTRY STV_DEFAULT"
simulate_scan:
.text.simulate_scan:
[----:B------:R-:W-:Y:S01]  /*0000*/  LDC R1, c[0x0][0x37c] ;  /* 0x0000df00ff017b82 */ /* 0x000fe20000000800 */
[----:B------:R-:W0:Y:S07]  /*0010*/  S2R R0, SR_TID.X ;  /* 0x0000000000007919 */ /* 0x000e2e0000002100 */
[----:B------:R-:W0:Y:S08]  /*0020*/  S2UR UR4, SR_CTAID.X ;  /* 0x00000000000479c3 */ /* 0x000e300000002500 */
[----:B------:R-:W0:Y:S08]  /*0030*/  LDC R21, c[0x0][0x360] ;  /* 0x0000d800ff157b82 */ /* 0x000e300000000800 */
[----:B------:R-:W1:Y:S01]  /*0040*/  LDC.64 R4, c[0x0][0x3a0] ;  /* 0x0000e800ff047b82 */ /* 0x000e620000000a00 */
[----:B0-----:R-:W-:Y:S01]  /*0050*/  IMAD R21, R21, UR4, R0 ;  /* 0x0000000415157c24 */ /* 0x001fe2000f8e0200 */
[----:B-1----:R-:W-:-:S04]  /*0060*/  ISETP.GE.AND P0, PT, R5, 0x1, PT ;  /* 0x000000010500780c */ /* 0x002fc80003f06270 */
[----:B------:R-:W-:-:S13]  /*0070*/  ISETP.GE.OR P0, PT, R21, R4, !P0 ;  /* 0x000000041500720c */ /* 0x000fda0004706670 */
[----:B------:R-:W-:Y:S05]  /*0080*/  @P0 EXIT ;  /* 0x000000000000094d */ /* 0x000fea0003800000 */
[----:B------:R-:W0:Y:S01]  /*0090*/  LDC.64 R2, c[0x0][0x390] ;  /* 0x0000e400ff027b82 */ /* 0x000e220000000a00 */
[----:B------:R-:W-:Y:S01]  /*00a0*/  IMAD R20, R21, R5, -R5 ;  /* 0x0000000515147224 */ /* 0x000fe200078e0a05 */
[C---:B------:R-:W-:Y:S01]  /*00b0*/  LOP3.LUT P0, R0, R5.reuse, 0x1, RZ, 0xc0, !PT ;  /* 0x0000000105007812 */ /* 0x040fe2000780c0ff */
[----:B------:R-:W1:Y:S01]  /*00c0*/  LDCU.64 UR6, c[0x0][0x358] ;  /* 0x00006b00ff0677ac */ /* 0x000e620008000a00 */
[----:B------:R-:W-:Y:S02]  /*00d0*/  LOP3.LUT R19, R5, 0x7ffffff8, RZ, 0xc0, !PT ;  /* 0x7ffffff805137812 */ /* 0x000fe400078ec0ff */
[----:B------:R-:W-:Y:S01]  /*00e0*/  ISETP.NE.AND P1, PT, R0, RZ, PT ;  /* 0x000000ff0000720c */ /* 0x000fe20003f25270 */
[----:B------:R-:W-:Y:S01]  /*00f0*/  UMOV UR4, URZ ;  /* 0x000000ff00047c82 */ /* 0x000fe20008000000 */
[----:B------:R-:W-:Y:S02]  /*0100*/  ISETP.LT.OR P0, PT, R21, 0x1, !P0 ;  /* 0x000000011500780c */ /* 0x000fe40004701670 */
[----:B------:R-:W-:-:S02]  /*0110*/  LOP3.LUT R18, R5, 0x7, RZ, 0xc0, !PT ;  /* 0x0000000705127812 */ /* 0x000fc400078ec0ff */
[----:B------:R-:W-:Y:S02]  /*0120*/  SHF.R.S32.HI R17, RZ, 0x1f, R20 ;  /* 0x0000001fff117819 */ /* 0x000fe40000011414 */
[----:B------:R-:W-:Y:S01]  /*0130*/  IADD3 R16, PT, PT, -R19, RZ, RZ ;  /* 0x000000ff13107210 */ /* 0x000fe20007ffe1ff */
[----:B01----:R-:W-:-:S07]  /*0140*/  IMAD.WIDE R2, R21, 0x4, R2 ;  /* 0x0000000415027825 */ /* 0x003fce00078e0202 */
.L_x_21:
[----:B0-----:R-:W0:Y:S01]  /*0150*/  LDC R0, c[0x0][0x3a4] ;  /* 0x0000e900ff007b82 */ /* 0x001e220000000800 */
[----:B------:R-:W-:Y:S02]  /*0160*/  HFMA2 R5, -RZ, RZ, 0, 0 ;  /* 0x00000000ff057431 */ /* 0x000fe400000001ff */
[----:B------:R-:W-:Y:S01]  /*0170*/  IMAD.MOV.U32 R14, RZ, RZ, RZ ;  /* 0x000000ffff0e7224 */ /* 0x000fe200078e00ff */
[----:B0-----:R-:W-:Y:S01]  /*0180*/  ISETP.GE.U32.AND P2, PT, R0, 0x8, PT ;  /* 0x000000080000780c */ /* 0x001fe20003f46070 */
[----:B------:R-:W-:-:S04]  /*0190*/  IMAD R15, R21, R0, UR4 ;  /* 0x00000004150f7e24 */ /* 0x000fc8000f8e0200 */
[----:B------:R-:W-:-:S08]  /*01a0*/  IMAD R0, R15, R0, RZ ;  /* 0x000000000f007224 */ /* 0x000fd000078e02ff */
[----:B------:R-:W-:Y:S05]  /*01b0*/  @!P2 BRA `(.L_x_0) ;  /* 0x0000000000f8a947 */ /* 0x000fea0003800000 */
[----:B------:R-:W0:Y:S01]  /*01c0*/  LDCU.64 UR8, c[0x0][0x398] ;  /* 0x00007300ff0877ac */ /* 0x000e220008000a00 */
[----:B------:R-:W1:Y:S01]  /*01d0*/  LDC.64 R4, c[0x0][0x380] ;  /* 0x0000e000ff047b82 */ /* 0x000e620000000a00 */
[----:B------:R-:W-:Y:S01]  /*01e0*/  ISETP.GE.AND P2, PT, R21, 0x1, PT ;  /* 0x000000011500780c */ /* 0x000fe20003f46270 */
[----:B------:R-:W-:Y:S01]  /*01f0*/  IMAD.MOV.U32 R14, RZ, RZ, RZ ;  /* 0x000000ffff0e7224 */ /* 0x000fe200078e00ff */
[----:B------:R-:W-:Y:S01]  /*0200*/  MOV R22, R16 ;  /* 0x0000001000167202 */ /* 0x000fe20000000f00 */
[----:B------:R-:W-:Y:S01]  /*0210*/  IMAD.MOV.U32 R23, RZ, RZ, R20 ;  /* 0x000000ffff177224 */ /* 0x000fe200078e0014 */
[----:B------:R-:W-:-:S03]  /*0220*/  MOV R25, R0 ;  /* 0x0000000000197202 */ /* 0x000fc60000000f00 */
[----:B------:R-:W2:Y:S01]  /*0230*/  LDC.64 R6, c[0x0][0x398] ;  /* 0x0000e600ff067b82 */ /* 0x000ea20000000a00 */
[----:B0-----:R-:W-:-:S04]  /*0240*/  LEA R8, P3, R20, UR8, 0x2 ;  /* 0x0000000814087c11 */ /* 0x001fc8000f8610ff */
[----:B------:R-:W-:Y:S02]  /*0250*/  IADD3 R8, P4, PT, R8, 0x10, RZ ;  /* 0x0000001008087810 */ /* 0x000fe40007f9e0ff */
[----:B------:R-:W-:-:S05]  /*0260*/  LEA.HI.X R9, R20, UR9, R17, 0x2, P3 ;  /* 0x0000000914097c11 */ /* 0x000fca00098f1411 */
[----:B------:R-:W-:-:S07]  /*0270*/  IMAD.X R9, RZ, RZ, R9, P4 ;  /* 0x000000ffff097224 */ /* 0x000fce00020e0609 */
.L_x_10:
[----:B------:R-:W-:Y:S01]  /*0280*/  IADD3 R22, PT, PT, R22, 0x8, RZ ;  /* 0x0000000816167810 */ /* 0x000fe20007ffe0ff */
[----:B------:R-:W-:Y:S01]  /*0290*/  BSSY.RECONVERGENT B0, `(.L_x_1) ;  /* 0x000000b000007945 */ /* 0x000fe20003800200 */
[----:B-1----:R-:W-:Y:S02]  /*02a0*/  IMAD.WIDE R10, R25, 0x4, R4 ;  /* 0x00000004190a7825 */ /* 0x002fe400078e0204 */
[----:B------:R-:W-:Y:S01]  /*02b0*/  ISETP.NE.AND P4, PT, R22, RZ, PT ;  /* 0x000000ff1600720c */ /* 0x000fe20003f85270 */
[----:B------:R-:W-:-:S12]  /*02c0*/  @!P2 BRA `(.L_x_2) ;  /* 0x00000000001ca947 */ /* 0x000fd80003800000 */
[----:B--2---:R-:W-:Y:S01]  /*02d0*/  IMAD.WIDE R12, R23, 0x4, R6 ;  /* 0x00000004170c7825 */ /* 0x004fe200078e0206 */
[----:B------:R-:W2:Y:S04]  /*02e0*/  LDG.E R27, desc[UR6][R10.64] ;  /* 0x000000060a1b7981 */ /* 0x000ea8000c1e1900 */
[----:B------:R-:W3:Y:S04]  /*02f0*/  LDG.E R29, desc[UR6][R10.64+0x4] ;  /* 0x000004060a1d7981 */ /* 0x000ee8000c1e1900 */
[----:B------:R-:W2:Y:S04]  /*0300*/  LDG.E R12, desc[UR6][R12.64] ;  /* 0x000000060c0c7981 */ /* 0x000ea8000c1e1900 */
[----:B------:R-:W3:Y:S01]  /*0310*/  LDG.E R24, desc[UR6][R8.64+-0xc] ;  /* 0xfffff40608187981 */ /* 0x000ee2000c1e1900 */
[----:B--2---:R-:W-:-:S04]  /*0320*/  FFMA R14, R27, R12, R14 ;  /* 0x0000000c1b0e7223 */ /* 0x004fc8000000000e */
[----:B---3--:R-:W-:-:S07]  /*0330*/  FFMA R14, R29, R24, R14 ;  /* 0x000000181d0e7223 */ /* 0x008fce000000000e */
.L_x_2:
[----:B------:R-:W-:Y:S05]  /*0340*/  BSYNC.RECONVERGENT B0 ;  /* 0x0000000000007941 */ /* 0x000fea0003800200 */
.L_x_1:
[----:B------:R-:W-:Y:S04]  /*0350*/  BSSY.RECONVERGENT B0, `(.L_x_3) ;  /* 0x000001d000007945 */ /* 0x000fe80003800200 */
[----:B------:R-:W-:Y:S04]  /*0360*/  BSSY.RELIABLE B1, `(.L_x_4) ;  /* 0x0000018000017945 */ /* 0x000fe80003800100 */
[----:B------:R-:W-:Y:S05]  /*0370*/  @!P2 BRA `(.L_x_5) ;  /* 0x00000000001ca947 */ /* 0x000fea0003800000 */
[----:B------:R-:W3:Y:S04]  /*0380*/  LDG.E R13, desc[UR6][R10.64+0x8] ;  /* 0x000008060a0d7981 */ /* 0x000ee8000c1e1900 */
[----:B------:R-:W3:Y:S02]  /*0390*/  LDG.E R12, desc[UR6][R8.64+-0x8] ;  /* 0xfffff806080c7981 */ /* 0x000ee4000c1e1900 */
[----:B---3--:R-:W-:Y:S01]  /*03a0*/  FFMA R14, R13, R12, R14 ;  /* 0x0000000c0d0e7223 */ /* 0x008fe2000000000e */
[----:B------:R-:W-:Y:S06]  /*03b0*/  @!P2 BRA `(.L_x_6) ;  /* 0x00000000001ca947 */ /* 0x000fec0003800000 */
[----:B------:R-:W3:Y:S04]  /*03c0*/  LDG.E R13, desc[UR6][R10.64+0xc] ;  /* 0x00000c060a0d7981 */ /* 0x000ee8000c1e1900 */
[----:B------:R-:W3:Y:S02]  /*03d0*/  LDG.E R12, desc[UR6][R8.64+-0x4] ;  /* 0xfffffc06080c7981 */ /* 0x000ee4000c1e1900 */
[----:B---3--:R-:W-:-:S07]  /*03e0*/  FFMA R14, R13, R12, R14 ;  /* 0x0000000c0d0e7223 */ /* 0x008fce000000000e */
.L_x_5:
[----:B------:R-:W-:Y:S05]  /*03f0*/  @!P2 BRA `(.L_x_7) ;  /* 0x00000000001ca947 */ /* 0x000fea0003800000 */
[----:B------:R-:W3:Y:S04]  /*0400*/  LDG.E R13, desc[UR6][R10.64+0x10] ;  /* 0x000010060a0d7981 */ /* 0x000ee8000c1e1900 */
[----:B------:R-:W3:Y:S02]  /*0410*/  LDG.E R12, desc[UR6][R8.64] ;  /* 0x00000006080c7981 */ /* 0x000ee4000c1e1900 */
[----:B---3--:R-:W-:-:S07]  /*0420*/  FFMA R14, R13, R12, R14 ;  /* 0x0000000c0d0e7223 */ /* 0x008fce000000000e */
.L_x_6:
[----:B------:R-:W-:Y:S05]  /*0430*/  @!P2 BRA `(.L_x_8) ;  /* 0x000000000020a947 */ /* 0x000fea0003800000 */
[----:B------:R-:W3:Y:S04]  /*0440*/  LDG.E R13, desc[UR6][R10.64+0x14] ;  /* 0x000014060a0d7981 */ /* 0x000ee8000c1e1900 */
[----:B------:R-:W3:Y:S02]  /*0450*/  LDG.E R12, desc[UR6][R8.64+0x4] ;  /* 0x00000406080c7981 */ /* 0x000ee4000c1e1900 */
[----:B---3--:R-:W-:-:S07]  /*0460*/  FFMA R14, R13, R12, R14 ;  /* 0x0000000c0d0e7223 */ /* 0x008fce000000000e */
.L_x_7:
[----:B------:R-:W-:Y:S05]  /*0470*/  @!P2 BREAK.RELIABLE B1 ;  /* 0x000000000001a942 */ /* 0x000fea0003800100 */
[----:B------:R-:W-:Y:S05]  /*0480*/  @!P2 BRA `(.L_x_9) ;  /* 0x000000000024a947 */ /* 0x000fea0003800000 */
[----:B------:R-:W3:Y:S04]  /*0490*/  LDG.E R13, desc[UR6][R10.64+0x18] ;  /* 0x000018060a0d7981 */ /* 0x000ee8000c1e1900 */
[----:B------:R-:W3:Y:S02]  /*04a0*/  LDG.E R12, desc[UR6][R8.64+0x8] ;  /* 0x00000806080c7981 */ /* 0x000ee4000c1e1900 */
[----:B---3--:R-:W-:-:S07]  /*04b0*/  FFMA R14, R13, R12, R14 ;  /* 0x0000000c0d0e7223 */ /* 0x008fce000000000e */
.L_x_8:
[----:B------:R-:W-:Y:S05]  /*04c0*/  @!P2 BREAK.RELIABLE B1 ;  /* 0x000000000001a942 */ /* 0x000fea0003800100 */
[----:B------:R-:W-:Y:S05]  /*04d0*/  @!P2 BRA `(.L_x_9) ;  /* 0x000000000010a947 */ /* 0x000fea0003800000 */
[----:B------:R-:W-:Y:S05]  /*04e0*/  BSYNC.RELIABLE B1 ;  /* 0x0000000000017941 */ /* 0x000fea0003800100 */
.L_x_4:
[----:B------:R-:W3:Y:S04]  /*04f0*/  LDG.E R11, desc[UR6][R10.64+0x1c] ;  /* 0x00001c060a0b7981 */ /* 0x000ee8000c1e1900 */
[----:B------:R-:W3:Y:S02]  /*0500*/  LDG.E R12, desc[UR6][R8.64+0xc] ;  /* 0x00000c06080c7981 */ /* 0x000ee4000c1e1900 */
[----:B---3--:R-:W-:-:S07]  /*0510*/  FFMA R14, R11, R12, R14 ;  /* 0x0000000c0b0e7223 */ /* 0x008fce000000000e */
.L_x_9:
[----:B------:R-:W-:Y:S05]  /*0520*/  BSYNC.RECONVERGENT B0 ;  /* 0x0000000000007941 */ /* 0x000fea0003800200 */
.L_x_3:
[----:B------:R-:W-:Y:S05]  /*0530*/  WARPSYNC.ALL ;  /* 0x0000000000007948 */ /* 0x000fea0003800000 */
[----:B------:R-:W-:Y:S01]  /*0540*/  IADD3 R8, P3, PT, R8, 0x20, RZ ;  /* 0x0000002008087810 */ /* 0x000fe20007f7e0ff */
[----:B------:R-:W-:Y:S01]  /*0550*/  VIADD R25, R25, 0x8 ;  /* 0x0000000819197836 */ /* 0x000fe20000000000 */
[----:B------:R-:W-:-:S03]  /*0560*/  IADD3 R23, PT, PT, R23, 0x8, RZ ;  /* 0x0000000817177810 */ /* 0x000fc60007ffe0ff */
[----:B------:R-:W-:Y:S01]  /*0570*/  IMAD.X R9, RZ, RZ, R9, P3 ;  /* 0x000000ffff097224 */ /* 0x000fe200018e0609 */
[----:B------:R-:W-:Y:S07]  /*0580*/  @P4 BRA `(.L_x_10) ;  /* 0xfffffffc003c4947 */ /* 0x000fee000383ffff */
[----:B------:R-:W-:-:S07]  /*0590*/  MOV R5, R19 ;  /* 0x0000001300057202 */ /* 0x000fce0000000f00 */
.L_x_0:
[----:B------:R-:W-:-:S13]  /*05a0*/  ISETP.NE.AND P2, PT, R18, RZ, PT ;  /* 0x000000ff1200720c */ /* 0x000fda0003f45270 */
[----:B------:R-:W-:Y:S05]  /*05b0*/  @!P2 BRA `(.L_x_11) ;  /* 0x000000040030a947 */ /* 0x000fea0003800000 */
[----:B------:R-:W-:-:S04]  /*05c0*/  IADD3 R4, PT, PT, R18, -0x1, RZ ;  /* 0xffffffff12047810 */ /* 0x000fc80007ffe0ff */
[----:B------:R-:W-:-:S13]  /*05d0*/  ISETP.GE.U32.AND P2, PT, R4, 0x3, PT ;  /* 0x000000030400780c */ /* 0x000fda0003f46070 */
[----:B------:R-:W-:Y:S05]  /*05e0*/  @!P2 BRA `(.L_x_12) ;  /* 0x00000000007ca947 */ /* 0x000fea0003800000 */
[----:B------:R-:W-:Y:S01]  /*05f0*/  ISETP.GE.AND P3, PT, R21, 0x1, PT ;  /* 0x000000011500780c */ /* 0x000fe20003f66270 */
[----:B--2---:R-:W0:Y:S01]  /*0600*/  LDC.64 R6, c[0x0][0x380] ;  /* 0x0000e000ff067b82 */ /* 0x004e220000000a00 */
[----:B------:R-:W-:Y:S01]  /*0610*/  IMAD.IADD R11, R0, 0x1, R5 ;  /* 0x00000001000b7824 */ /* 0x000fe200078e0205 */
[----:B------:R-:W1:Y:S10]  /*0620*/  LDCU.64 UR8, c[0x0][0x398] ;  /* 0x00007300ff0877ac */ /* 0x000e740008000a00 */
[----:B------:R-:W2:Y:S01]  /*0630*/  @P3 LDC.64 R8, c[0x0][0x398] ;  /* 0x0000e600ff083b82 */ /* 0x000ea20000000a00 */
[----:B------:R-:W-:Y:S01]  /*0640*/  @P3 IADD3 R13, PT, PT, R20, R5, RZ ;  /* 0x00000005140d3210 */ /* 0x000fe20007ffe0ff */
[----:B0-----:R-:W-:-:S04]  /*0650*/  IMAD.WIDE R6, R11, 0x4, R6 ;  /* 0x000000040b067825 */ /* 0x001fc800078e0206 */
[----:B--2---:R-:W-:Y:S02]  /*0660*/  @P3 IMAD.WIDE R10, R13, 0x4, R8 ;  /* 0x000000040d0a3825 */ /* 0x004fe400078e0208 */
[----:B------:R-:W2:Y:S04]  /*0670*/  @P3 LDG.E R13, desc[UR6][R6.64] ;  /* 0x00000006060d3981 */ /* 0x000ea8000c1e1900 */
[----:B------:R-:W2:Y:S01]  /*0680*/  @P3 LDG.E R10, desc[UR6][R10.64] ;  /* 0x000000060a0a3981 */ /* 0x000ea2000c1e1900 */
[----:B------:R-:W-:Y:S01]  /*0690*/  IADD3 R4, P2, PT, R20, R5, RZ ;  /* 0x0000000514047210 */ /* 0x000fe20007f5e0ff */
[----:B------:R-:W-:Y:S03]  /*06a0*/  BSSY.RECONVERGENT B0, `(.L_x_13) ;  /* 0x000000c000007945 */ /* 0x000fe60003800200 */
[----:B------:R-:W-:-:S02]  /*06b0*/  IADD3.X R9, PT, PT, RZ, R17, RZ, P2, !PT ;  /* 0x00000011ff097210 */ /* 0x000fc400017fe4ff */
[----:B-1----:R-:W-:-:S04]  /*06c0*/  LEA R8, P2, R4, UR8, 0x2 ;  /* 0x0000000804087c11 */ /* 0x002fc8000f8410ff */
[----:B------:R-:W-:Y:S01]  /*06d0*/  LEA.HI.X R9, R4, UR9, R9, 0x2, P2 ;  /* 0x0000000904097c11 */ /* 0x000fe200090f1409 */
[----:B--2---:R-:W-:Y:S01]  /*06e0*/  @P3 FFMA R14, R13, R10, R14 ;  /* 0x0000000a0d0e3223 */ /* 0x004fe2000000000e */
[----:B------:R-:W-:Y:S07]  /*06f0*/  @!P3 BRA `(.L_x_14) ;  /* 0x000000000018b947 */ /* 0x000fee0003800000 */
[----:B------:R-:W2:Y:S04]  /*0700*/  LDG.E R11, desc[UR6][R6.64+0x4] ;  /* 0x00000406060b7981 */ /* 0x000ea8000c1e1900 */
[----:B------:R-:W2:Y:S04]  /*0710*/  LDG.E R4, desc[UR6][R8.64+0x4] ;  /* 0x0000040608047981 */ /* 0x000ea8000c1e1900 */
[----:B------:R-:W3:Y:S04]  /*0720*/  LDG.E R13, desc[UR6][R6.64+0x8] ;  /* 0x00000806060d7981 */ /* 0x000ee8000c1e1900 */
[----:B------:R-:W3:Y:S01]  /*0730*/  LDG.E R10, desc[UR6][R8.64+0x8] ;  /* 0x00000806080a7981 */ /* 0x000ee2000c1e1900 */
[----:B--2---:R-:W-:-:S04]  /*0740*/  FFMA R4, R11, R4, R14 ;  /* 0x000000040b047223 */ /* 0x004fc8000000000e */
[----:B---3--:R-:W-:-:S07]  /*0750*/  FFMA R14, R13, R10, R4 ;  /* 0x0000000a0d0e7223 */ /* 0x008fce0000000004 */
.L_x_14:
[----:B------:R-:W-:Y:S05]  /*0760*/  BSYNC.RECONVERGENT B0 ;  /* 0x0000000000007941 */ /* 0x000fea0003800200 */
.L_x_13:
[----:B------:R-:W-:Y:S04]  /*0770*/  BSSY.RECONVERGENT B0, `(.L_x_15) ;  /* 0x0000005000007945 */ /* 0x000fe80003800200 */
[----:B------:R-:W-:Y:S05]  /*0780*/  @!P3 BRA `(.L_x_16) ;  /* 0x00000000000cb947 */ /* 0x000fea0003800000 */
[----:B------:R-:W2:Y:S04]  /*0790*/  LDG.E R7, desc[UR6][R6.64+0xc] ;  /* 0x00000c0606077981 */ /* 0x000ea8000c1e1900 */
[----:B------:R-:W2:Y:S02]  /*07a0*/  LDG.E R8, desc[UR6][R8.64+0xc] ;  /* 0x00000c0608087981 */ /* 0x000ea4000c1e1900 */
[----:B--2---:R-:W-:-:S07]  /*07b0*/  FFMA R14, R7, R8, R14 ;  /* 0x00000008070e7223 */ /* 0x004fce000000000e */
.L_x_16:
[----:B------:R-:W-:Y:S05]  /*07c0*/  BSYNC.RECONVERGENT B0 ;  /* 0x0000000000007941 */ /* 0x000fea0003800200 */
.L_x_15:
[----:B------:R-:W-:-:S07]  /*07d0*/  VIADD R5, R5, 0x4 ;  /* 0x0000000405057836 */ /* 0x000fce0000000000 */
.L_x_12:
[----:B------:R-:W0:Y:S02]  /*07e0*/  LDCU UR5, c[0x0][0x3a4] ;  /* 0x00007480ff0577ac */ /* 0x000e240008000800 */
[----:B0-----:R-:W-:-:S09]  /*07f0*/  ULOP3.LUT UP0, UR5, UR5, 0x3, URZ, 0xc0, !UPT ;  /* 0x0000000305057892 */ /* 0x001fd2000f80c0ff */
[----:B------:R-:W-:Y:S05]  /*0800*/  BRA.U !UP0, `(.L_x_11) ;  /* 0x00000001089c7547 */ /* 0x000fea000b800000 */
[----:B------:R-:W-:Y:S01]  /*0810*/  UISETP.NE.AND UP0, UPT, UR5, 0x1, UPT ;  /* 0x000000010500788c */ /* 0x000fe2000bf05270 */
[----:B------:R-:W-:-:S08]  /*0820*/  MOV R11, R14 ;  /* 0x0000000e000b7202 */ /* 0x000fd00000000f00 */
[----:B------:R-:W-:Y:S05]  /*0830*/  BRA.U !UP0, `(.L_x_17) ;  /* 0x00000001085c7547 */ /* 0x000fea000b800000 */
[----:B--2---:R-:W0:Y:S01]  /*0840*/  LDC.64 R6, c[0x0][0x380] ;  /* 0x0000e000ff067b82 */ /* 0x004e220000000a00 */
[----:B------:R-:W-:Y:S01]  /*0850*/  ISETP.GE.AND P2, PT, R21, 0x1, PT ;  /* 0x000000011500780c */ /* 0x000fe20003f46270 */
[----:B------:R-:W-:Y:S01]  /*0860*/  BSSY.RECONVERGENT B0, `(.L_x_18) ;  /* 0x0000012000007945 */ /* 0x000fe20003800200 */
[----:B------:R-:W-:-:S05]  /*0870*/  IADD3 R9, PT, PT, R0, R5, RZ ;  /* 0x0000000500097210 */ /* 0x000fca0007ffe0ff */
[----:B0-----:R-:W-:-:S06]  /*0880*/  IMAD.WIDE R6, R9, 0x4, R6 ;  /* 0x0000000409067825 */ /* 0x001fcc00078e0206 */
[----:B------:R-:W-:Y:S05]  /*0890*/  @!P2 BRA `(.L_x_19) ;  /* 0x000000000038a947 */ /* 0x000fea0003800000 */
[----:B------:R-:W0:Y:S01]  /*08a0*/  LDC.64 R10, c[0x0][0x398] ;  /* 0x0000e600ff0a7b82 */ /* 0x000e220000000a00 */
[----:B------:R-:W1:Y:S01]  /*08b0*/  LDCU.64 UR8, c[0x0][0x398] ;  /* 0x00007300ff0877ac */ /* 0x000e620008000a00 */
[C---:B------:R-:W-:Y:S01]  /*08c0*/  IADD3 R4, P2, PT, R20.reuse, R5, RZ ;  /* 0x0000000514047210 */ /* 0x040fe20007f5e0ff */
[----:B------:R-:W-:Y:S01]  /*08d0*/  IMAD.IADD R9, R20, 0x1, R5 ;  /* 0x0000000114097824 */ /* 0x000fe200078e0205 */
[----:B------:R-:W2:Y:S02]  /*08e0*/  LDG.E R23, desc[UR6][R6.64+0x4] ;  /* 0x0000040606177981 */ /* 0x000ea4000c1e1900 */
[----:B------:R-:W-:Y:S02]  /*08f0*/  IADD3.X R13, PT, PT, RZ, R17, RZ, P2, !PT ;  /* 0x00000011ff0d7210 */ /* 0x000fe400017fe4ff */
[----:B-1----:R-:W-:Y:S01]  /*0900*/  LEA R8, P2, R4, UR8, 0x2 ;  /* 0x0000000804087c11 */ /* 0x002fe2000f8410ff */
[----:B0-----:R-:W-:-:S03]  /*0910*/  IMAD.WIDE R10, R9, 0x4, R10 ;  /* 0x00000004090a7825 */ /* 0x001fc600078e020a */
[----:B------:R-:W-:Y:S02]  /*0920*/  LEA.HI.X R9, R4, UR9, R13, 0x2, P2 ;  /* 0x0000000904097c11 */ /* 0x000fe400090f140d */
[----:B------:R-:W3:Y:S04]  /*0930*/  LDG.E R13, desc[UR6][R6.64] ;  /* 0x00000006060d7981 */ /* 0x000ee8000c1e1900 */
[----:B------:R-:W3:Y:S04]  /*0940*/  LDG.E R11, desc[UR6][R10.64] ;  /* 0x000000060a0b7981 */ /* 0x000ee8000c1e1900 */
[----:B------:R-:W2:Y:S01]  /*0950*/  LDG.E R8, desc[UR6][R8.64+0x4] ;  /* 0x0000040608087981 */ /* 0x000ea2000c1e1900 */
[----:B---3--:R-:W-:-:S04]  /*0960*/  FFMA R14, R11, R13, R14 ;  /* 0x0000000d0b0e7223 */ /* 0x008fc8000000000e */
[----:B--2---:R-:W-:-:S07]  /*0970*/  FFMA R14, R23, R8, R14 ;  /* 0x00000008170e7223 */ /* 0x004fce000000000e */
.L_x_19:
[----:B------:R-:W-:Y:S05]  /*0980*/  BSYNC.RECONVERGENT B0 ;  /* 0x0000000000007941 */ /* 0x000fea0003800200 */
.L_x_18:
[----:B------:R-:W-:Y:S01]  /*0990*/  IADD3 R5, PT, PT, R5, 0x2, RZ ;  /* 0x0000000205057810 */ /* 0x000fe20007ffe0ff */
[----:B------:R-:W-:-:S07]  /*09a0*/  IMAD.MOV.U32 R11, RZ, RZ, R14 ;  /* 0x000000ffff0b7224 */ /* 0x000fce00078e000e */
.L_x_17:
[----:B------:R-:W-:Y:S01]  /*09b0*/  BSSY.RECONVERGENT B0, `(.L_x_11) ;  /* 0x000000c000007945 */ /* 0x000fe20003800200 */
[----:B------:R-:W-:-:S03]  /*09c0*/  FSEL R14, R14, R11, !P1 ;  /* 0x0000000b0e0e7208 */ /* 0x000fc60004800000 */
[----:B------:R-:W-:Y:S05]  /*09d0*/  @P0 BRA `(.L_x_20) ;  /* 0x0000000000240947 */ /* 0x000fea0003800000 */
[----:B------:R-:W0:Y:S01]  /*09e0*/  LDC.64 R8, c[0x0][0x380] ;  /* 0x0000e000ff087b82 */ /* 0x000e220000000a00 */
[-C--:B------:R-:W-:Y:S02]  /*09f0*/  IADD3 R13, PT, PT, R0, R5.reuse, RZ ;  /* 0x00000005000d7210 */ /* 0x080fe40007ffe0ff */
[----:B------:R-:W-:-:S05]  /*0a00*/  IADD3 R5, PT, PT, R20, R5, RZ ;  /* 0x0000000514057210 */ /* 0x000fca0007ffe0ff */
[----:B--2---:R-:W1:Y:S01]  /*0a10*/  LDC.64 R6, c[0x0][0x398] ;  /* 0x0000e600ff067b82 */ /* 0x004e620000000a00 */
[----:B0-----:R-:W-:-:S06]  /*0a20*/  IMAD.WIDE R8, R13, 0x4, R8 ;  /* 0x000000040d087825 */ /* 0x001fcc00078e0208 */
[----:B------:R-:W2:Y:S01]  /*0a30*/  LDG.E R8, desc[UR6][R8.64] ;  /* 0x0000000608087981 */ /* 0x000ea2000c1e1900 */
[----:B-1----:R-:W-:-:S06]  /*0a40*/  IMAD.WIDE R6, R5, 0x4, R6 ;  /* 0x0000000405067825 */ /* 0x002fcc00078e0206 */
[----:B------:R-:W2:Y:S02]  /*0a50*/  LDG.E R6, desc[UR6][R6.64] ;  /* 0x0000000606067981 */ /* 0x000ea4000c1e1900 */
[----:B--2---:R-:W-:-:S07]  /*0a60*/  FFMA R14, R8, R6, R11 ;  /* 0x00000006080e7223 */ /* 0x004fce000000000b */
.L_x_20:
[----:B------:R-:W-:Y:S05]  /*0a70*/  BSYNC.RECONVERGENT B0 ;  /* 0x0000000000007941 */ /* 0x000fea0003800200 */
.L_x_11:
[----:B------:R-:W0:Y:S01]  /*0a80*/  LDC.64 R4, c[0x0][0x388] ;  /* 0x0000e200ff047b82 */ /* 0x000e220000000a00 */
[----:B------:R-:W3:Y:S01]  /*0a90*/  LDG.E R0, desc[UR6][R2.64] ;  /* 0x0000000602007981 */ /* 0x000ee2000c1e1900 */
[----:B------:R-:W1:Y:S06]  /*0aa0*/  LDCU UR5, c[0x0][0x3a4] ;  /* 0x00007480ff0577ac */ /* 0x000e6c0008000800 */
[----:B--2---:R-:W2:Y:S01]  /*0ab0*/  LDC.64 R6, c[0x0][0x398] ;  /* 0x0000e600ff067b82 */ /* 0x004ea20000000a00 */
[----:B0-----:R-:W-:-:S06]  /*0ac0*/  IMAD.WIDE R4, R15, 0x4, R4 ;  /* 0x000000040f047825 */ /* 0x001fcc00078e0204 */
[----:B------:R-:W3:Y:S01]  /*0ad0*/  LDG.E R5, desc[UR6][R4.64] ;  /* 0x0000000604057981 */ /* 0x000ee2000c1e1900 */
[----:B--2---:R-:W-:Y:S01]  /*0ae0*/  IMAD.WIDE R6, R15, 0x4, R6 ;  /* 0x000000040f067825 */ /* 0x004fe200078e0206 */
[----:B------:R-:W-:-:S04]  /*0af0*/  UIADD3 UR4, UPT, UPT, UR4, 0x1, URZ ;  /* 0x0000000104047890 */ /* 0x000fc8000fffe0ff */
[----:B-1----:R-:W-:Y:S01]  /*0b00*/  UISETP.NE.AND UP0, UPT, UR4, UR5, UPT ;  /* 0x000000050400728c */ /* 0x002fe2000bf05270 */
[----:B---3--:R-:W-:-:S05]  /*0b10*/  FFMA R9, R5, R0, R14 ;  /* 0x0000000005097223 */ /* 0x008fca000000000e */
[----:B------:R0:W-:Y:S03]  /*0b20*/  STG.E desc[UR6][R6.64], R9 ;  /* 0x0000000906007986 */ /* 0x0001e6000c101906 */
[----:B------:R-:W-:Y:S05]  /*0b30*/  BRA.U UP0, `(.L_x_21) ;  /* 0xfffffff500847547 */ /* 0x000fea000b83ffff */
[----:B------:R-:W-:Y:S05]  /*0b40*/  EXIT ;  /* 0x000000000000794d */ /* 0x000fea0003800000 */
.L_x_22:
[----:B------:R-:W-:-:S00]  /*0b50*/  BRA `(.L_x_22) ;  /* 0xfffffffc00fc7947 */ /* 0x000fc0000383ffff */
[----:B------:R-:W-:-:S00]  /*0b60*/  NOP ;  /* 0x0000000000007918 */ /* 0x000fc00000000000 */
        /* <DEDUP_REMOVED lines=9> */
.L_x_23:


//--------------------- .nv.shared.reserved.0     --------------------------
	.section	.nv.shared.reserved.0,"aw",@nobits
	.weak		__nv_reservedSMEM_offset_0_alias
	.size		__nv_reservedSMEM_offset_0_alias, 0, 64
	.other		__nv_reservedSMEM_offset_0_alias,@"STO_CUDA_RESERVED_SHARED STV_DEFAULT"
__nv_reservedSMEM_offset_0_alias:
	.zero		0
	.zero		64


//--------------------- .nv.constant0.simulate_scan --------------------------
	.section	.nv.constant0.simulate_scan,"a",@progbits
	.sectionflags	@""
	.align	4
.nv.constant0.simulate_scan:
	.zero		936


//--------------------- SYMBOLS --------------------------

	.type		.nv.reservedSmem.offset0,@object
	.size		.nv.reservedSmem.offset0,0x4
